//
// Generated by NVIDIA NVVM Compiler
//
// Compiler Build ID: CL-36424714
// Cuda compilation tools, release 13.0, V13.0.88
// Based on NVVM 20.0.0
//

.version 9.0
.target sm_100
.address_size 64

	// .globl	_Z5hellov
.extern .func  (.param .b32 func_retval0) vprintf
(
	.param .b64 vprintf_param_0,
	.param .b64 vprintf_param_1
)
;
.global .align 1 .b8 $str[35] = {40, 67, 85, 68, 65, 41, 32, 72, 101, 108, 108, 111, 32, 87, 111, 114, 108, 100, 32, 102, 114, 111, 109, 32, 116, 104, 101, 32, 71, 80, 85, 32, 33, 10};

.visible .entry _Z5hellov()
{
	.reg .b32 	%r<3>;
	.reg .b64 	%rd<3>;

	mov.u64 	%rd1, $str;
	cvta.global.u64 	%rd2, %rd1;
	{ // callseq 0, 0
	.param .b64 param0;
	st.param.b64 	[param0], %rd2;
	.param .b64 param1;
	st.param.b64 	[param1], 0;
	.param .b32 retval0;
	call.uni (retval0), 
	vprintf, 
	(
	param0, 
	param1
	);
	ld.param.b32 	%r1, [retval0];
	} // callseq 0
	ret;

}


// ===== COMPILED SASS (sm_100) =====

	.target	sm_100

	.elftype	@"ET_EXEC"


//--------------------- .note.nv.tkinfo           --------------------------
	.section	.note.nv.tkinfo,"",@"SHT_NOTE"
	.sectionflags	@"SHF_NOTE_NV_TKINFO"
	.tkinfo
        /*0018*/ 	.word	0x00000002
        /*0030*/ 	.string	""
        /*0030*/ 	.string	"ptxas"
        /*0030*/ 	.string	"Cuda compilation tools, release 13.0, V13.0.88"
        /*0030*/ 	.string	"Build cuda_13.0.r13.0/compiler.36424714_0"
        /*0030*/ 	.string	"-arch sm_100 -m 64 "



//--------------------- .note.nv.cuinfo           --------------------------
	.section	.note.nv.cuinfo,"",@"SHT_NOTE"
	.sectionflags	@"SHF_NOTE_NV_CUINFO"
        /*0018*/ 	.short	0x0002
        /*001a*/ 	.short	0x0064
        /*001c*/ 	.short	0x0082
	.zero		2


//--------------------- .nv.info                  --------------------------
	.section	.nv.info,"",@"SHT_CUDA_INFO"
	.align	4


	//----- nvinfo : EIATTR_REGCOUNT
	.align		4
        /*0000*/ 	.byte	0x04, 0x2f
        /*0002*/ 	.short	(.L_2 - .L_1)
	.align		4
.L_1:
        /*0004*/ 	.word	index@(_Z5hellov)
        /*0008*/ 	.word	0x00000018


	//----- nvinfo : EIATTR_FRAME_SIZE
	.align		4
.L_2:
        /*000c*/ 	.byte	0x04, 0x11
        /*000e*/ 	.short	(.L_4 - .L_3)
	.align		4
.L_3:
        /*0010*/ 	.word	index@(_Z5hellov)
        /*0014*/ 	.word	0x00000000


	//----- nvinfo : EIATTR_MIN_STACK_SIZE
	.align		4
.L_4:
        /*0018*/ 	.byte	0x04, 0x12
        /*001a*/ 	.short	(.L_6 - .L_5)
	.align		4
.L_5:
        /*001c*/ 	.word	index@(_Z5hellov)
        /*0020*/ 	.word	0x00000000
.L_6:


//--------------------- .nv.compat                --------------------------
	.section	.nv.compat,"",@"SHT_CUDA_COMPAT_INFO"
	.align	4
        /*0000*/ 	.byte	0x02, 0x09, 0x00, 0x00, 0x02, 0x02, 0x01, 0x00, 0x02, 0x05, 0x05, 0x00, 0x03, 0x07, 0x01, 0x01
        /*0010*/ 	.byte	0x02, 0x03, 0x00, 0x00, 0x02, 0x06, 0x01, 0x00, 0x04, 0x0b, 0x08, 0x00, 0x09, 0x00, 0x00, 0x00
        /*0020*/ 	.byte	0x00, 0x00, 0x00, 0x00


//--------------------- .nv.info._Z5hellov        --------------------------
	.section	.nv.info._Z5hellov,"",@"SHT_CUDA_INFO"
	.sectionflags	@""
	.align	4


	//----- nvinfo : EIATTR_CUDA_API_VERSION
	.align		4
        /*0000*/ 	.byte	0x04, 0x37
        /*0002*/ 	.short	(.L_8 - .L_7)
.L_7:
        /*0004*/ 	.word	0x00000082


	//----- nvinfo : EIATTR_SPARSE_MMA_MASK
	.align		4
.L_8:
        /*0008*/ 	.byte	0x03, 0x50
        /*000a*/ 	.short	0x0000


	//----- nvinfo : EIATTR_MAXREG_COUNT
	.align		4
        /*000c*/ 	.byte	0x03, 0x1b
        /*000e*/ 	.short	0x00ff


	//----- nvinfo : EIATTR_EXTERNS
	.align		4
        /*0010*/ 	.byte	0x04, 0x0f
        /*0012*/ 	.short	(.L_10 - .L_9)


	//   ....[0]....
	.align		4
.L_9:
        /*0014*/ 	.word	index@(vprintf)


	//----- nvinfo : EIATTR_MERCURY_ISA_VERSION
	.align		4
.L_10:
        /*0018*/ 	.byte	0x03, 0x5f
        /*001a*/ 	.short	0x0101


	//----- nvinfo : EIATTR_VRC_CTA_INIT_COUNT
	.align		4
        /*001c*/ 	.byte	0x02, 0x4a
	.zero		1
	.zero		1


	//----- nvinfo : EIATTR_SYSCALL_OFFSETS
	.align		4
        /*0020*/ 	.byte	0x04, 0x46
        /*0022*/ 	.short	(.L_12 - .L_11)


	//   ....[0]....
.L_11:
        /*0024*/ 	.word	0x00000080


	//----- nvinfo : EIATTR_EXIT_INSTR_OFFSETS
	.align		4
.L_12:
        /*0028*/ 	.byte	0x04, 0x1c
        /*002a*/ 	.short	(.L_14 - .L_13)


	//   ....[0]....
.L_13:
        /*002c*/ 	.word	0x00000090


	//----- nvinfo : EIATTR_SW_WAR
	.align		4
.L_14:
        /*0030*/ 	.byte	0x04, 0x36
        /*0032*/ 	.short	(.L_16 - .L_15)
.L_15:
        /*0034*/ 	.word	0x00000008
.L_16:


//--------------------- .nv.callgraph             --------------------------
	.section	.nv.callgraph,"",@"SHT_CUDA_CALLGRAPH"
	.align	4
	.sectionentsize	8
	.align		4
        /*0000*/ 	.word	0x00000000
	.align		4
        /*0004*/ 	.word	0xffffffff
	.align		4
        /*0008*/ 	.word	index@(_Z5hellov)
	.align		4
        /*000c*/ 	.word	index@(vprintf)
	.align		4
        /*0010*/ 	.word	0x00000000
	.align		4
        /*0014*/ 	.word	0xfffffffe
	.align		4
        /*0018*/ 	.word	0x00000000
	.align		4
        /*001c*/ 	.word	0xfffffffd
	.align		4
        /*0020*/ 	.word	0x00000000
	.align		4
        /*0024*/ 	.word	0xfffffffc


//--------------------- .nv.constant4             --------------------------
	.section	.nv.constant4,"a",@progbits
	.align	8
	.align		8
.nv.constant4:
        /*0000*/ 	.dword	vprintf
	.align		8
        /*0008*/ 	.dword	$str


//--------------------- .text._Z5hellov           --------------------------
	.section	.text._Z5hellov,"ax",@progbits
	.align	128
        .global         _Z5hellov
        .type           _Z5hellov,@function
        .size           _Z5hellov,(.L_x_2 - _Z5hellov)
        .other          _Z5hellov,@"STO_CUDA_ENTRY STV_DEFAULT"
_Z5hellov:
.text._Z5hellov:
[----:B------:R-:W0:Y:S01]  /*0000*/  LDC R1, c[0x0][0x37c] ;  /* 0x0000df00ff017b82 */ /* 0x000e220000000800 */
[----:B------:R-:W-:Y:S01]  /*0010*/  MOV R0, 0x0 ;  /* 0x0000000000007802 */ /* 0x000fe20000000f00 */
[----:B------:R-:W1:Y:S01]  /*0020*/  LDCU.64 UR4, c[0x4][0x8] ;  /* 0x01000100ff0477ac */ /* 0x000e620008000a00 */
[----:B------:R-:W-:-:S05]  /*0030*/  CS2R R6, SRZ ;  /* 0x0000000000067805 */ /* 0x000fca000001ff00 */
[----:B------:R2:W3:Y:S01]  /*0040*/  LDC.64 R2, c[0x4][R0] ;  /* 0x0100000000027b82 */ /* 0x0004e20000000a00 */
[----:B-1----:R-:W-:Y:S02]  /*0050*/  IMAD.U32 R4, RZ, RZ, UR4 ;  /* 0x00000004ff047e24 */ /* 0x002fe4000f8e00ff */
[----:B--2---:R-:W-:-:S07]  /*0060*/  IMAD.U32 R5, RZ, RZ, UR5 ;  /* 0x00000005ff057e24 */ /* 0x004fce000f8e00ff */
[----:B------:R-:W-:-:S07]  /*0070*/  LEPC R20, `(.L_x_0) ;  /* 0x000000001014794e */ /* 0x000fce0000000000 */
[----:B0--3--:R-:W-:Y:S05]  /*0080*/  CALL.ABS.NOINC R2 ;  /* 0x0000000002007343 */ /* 0x009fea0003c00000 */
.L_x_0:
[----:B------:R-:W-:Y:S05]  /*0090*/  EXIT ;  /* 0x000000000000794d */ /* 0x000fea0003800000 */
.L_x_1:
[----:B------:R-:W-:-:S00]  /*00a0*/  BRA `(.L_x_1) ;  /* 0xfffffffc00fc7947 */ /* 0x000fc0000383ffff */
[----:B------:R-:W-:-:S00]  /*00b0*/  NOP ;  /* 0x0000000000007918 */ /* 0x000fc00000000000 */
        /* <DEDUP_REMOVED lines=12> */
.L_x_2:


//--------------------- .nv.global.init           --------------------------
	.section	.nv.global.init,"aw",@progbits
.nv.global.init:
	.type		$str,@object
	.size		$str,(.L_0 - $str)
$str:
        /*0000*/ 	.byte	0x28, 0x43, 0x55, 0x44, 0x41, 0x29, 0x20, 0x48, 0x65, 0x6c, 0x6c, 0x6f, 0x20, 0x57, 0x6f, 0x72
        /*0010*/ 	.byte	0x6c, 0x64, 0x20, 0x66, 0x72, 0x6f, 0x6d, 0x20, 0x74, 0x68, 0x65, 0x20, 0x47, 0x50, 0x55, 0x20
        /*0020*/ 	.byte	0x21, 0x0a, 0x00
.L_0:


//--------------------- .nv.shared.reserved.0     --------------------------
	.section	.nv.shared.reserved.0,"aw",@nobits
	.weak		__nv_reservedSMEM_offset_0_alias
	.size		__nv_reservedSMEM_offset_0_alias, 0, 64
	.other		__nv_reservedSMEM_offset_0_alias,@"STO_CUDA_RESERVED_SHARED STV_DEFAULT"
__nv_reservedSMEM_offset_0_alias:
	.zero		0
	.zero		64


//--------------------- .nv.constant0._Z5hellov   --------------------------
	.section	.nv.constant0._Z5hellov,"a",@progbits
	.sectionflags	@""
	.align	4
.nv.constant0._Z5hellov:
	.zero		896


//--------------------- SYMBOLS --------------------------

	.type		.nv.reservedSmem.offset0,@object
	.size		.nv.reservedSmem.offset0,0x4
	.type		vprintf,@function
